//
// Generated by NVIDIA NVVM Compiler
//
// Compiler Build ID: CL-36424714
// Cuda compilation tools, release 13.0, V13.0.88
// Based on NVVM 20.0.0
//

.version 9.0
.target sm_100
.address_size 64

	// .globl	_Z13initMatrix_1DPf

.visible .entry _Z13initMatrix_1DPf(
	.param .u64 .ptr .align 1 _Z13initMatrix_1DPf_param_0
)
{
	.reg .b32 	%r<5>;
	.reg .b32 	%f<2>;
	.reg .b64 	%rd<5>;

	ld.param.u64 	%rd1, [_Z13initMatrix_1DPf_param_0];
	cvta.to.global.u64 	%rd2, %rd1;
	mov.u32 	%r1, %tid.x;
	mov.u32 	%r2, %ntid.x;
	mov.u32 	%r3, %ctaid.x;
	mad.lo.s32 	%r4, %r2, %r3, %r1;
	cvt.rn.f32.s32 	%f1, %r4;
	mul.wide.s32 	%rd3, %r4, 4;
	add.s64 	%rd4, %rd2, %rd3;
	st.global.f32 	[%rd4], %f1;
	ret;

}
	// .globl	_Z15initMatrix_2D_IPf
.visible .entry _Z15initMatrix_2D_IPf(
	.param .u64 .ptr .align 1 _Z15initMatrix_2D_IPf_param_0
)
{
	.reg .b32 	%r<11>;
	.reg .b32 	%f<2>;
	.reg .b64 	%rd<5>;

	ld.param.u64 	%rd1, [_Z15initMatrix_2D_IPf_param_0];
	cvta.to.global.u64 	%rd2, %rd1;
	mov.u32 	%r1, %tid.x;
	mov.u32 	%r2, %ntid.x;
	mov.u32 	%r3, %ctaid.x;
	mov.u32 	%r4, %tid.y;
	mov.u32 	%r5, %ntid.y;
	mov.u32 	%r6, %ctaid.y;
	mad.lo.s32 	%r7, %r5, %r6, %r4;
	mov.u32 	%r8, %nctaid.x;
	cvt.rn.f32.u32 	%f1, %r1;
	mad.lo.s32 	%r9, %r7, %r8, %r3;
	mad.lo.s32 	%r10, %r9, %r2, %r1;
	mul.wide.s32 	%rd3, %r10, 4;
	add.s64 	%rd4, %rd2, %rd3;
	st.global.f32 	[%rd4], %f1;
	ret;

}
	// .globl	_Z15initMatrix_2D_JPf
.visible .entry _Z15initMatrix_2D_JPf(
	.param .u64 .ptr .align 1 _Z15initMatrix_2D_JPf_param_0
)
{
	.reg .b32 	%r<11>;
	.reg .b32 	%f<2>;
	.reg .b64 	%rd<5>;

	ld.param.u64 	%rd1, [_Z15initMatrix_2D_JPf_param_0];
	cvta.to.global.u64 	%rd2, %rd1;
	mov.u32 	%r1, %tid.x;
	mov.u32 	%r2, %ntid.x;
	mov.u32 	%r3, %ctaid.x;
	mad.lo.s32 	%r4, %r2, %r3, %r1;
	mov.u32 	%r5, %tid.y;
	mov.u32 	%r6, %ntid.y;
	mov.u32 	%r7, %ctaid.y;
	mov.u32 	%r8, %nctaid.y;
	mad.lo.s32 	%r9, %r4, %r8, %r7;
	mad.lo.s32 	%r10, %r9, %r6, %r5;
	cvt.rn.f32.s32 	%f1, %r10;
	mul.wide.s32 	%rd3, %r10, 4;
	add.s64 	%rd4, %rd2, %rd3;
	st.global.f32 	[%rd4], %f1;
	ret;

}
	// .globl	_Z6transpPfS_S_
.visible .entry _Z6transpPfS_S_(
	.param .u64 .ptr .align 1 _Z6transpPfS_S__param_0,
	.param .u64 .ptr .align 1 _Z6transpPfS_S__param_1,
	.param .u64 .ptr .align 1 _Z6transpPfS_S__param_2
)
{
	.reg .b32 	%r<13>;
	.reg .b32 	%f<3>;
	.reg .b64 	%rd<12>;

	ld.param.u64 	%rd1, [_Z6transpPfS_S__param_0];
	ld.param.u64 	%rd2, [_Z6transpPfS_S__param_1];
	ld.param.u64 	%rd3, [_Z6transpPfS_S__param_2];
	cvta.to.global.u64 	%rd4, %rd3;
	cvta.to.global.u64 	%rd5, %rd2;
	cvta.to.global.u64 	%rd6, %rd1;
	mov.u32 	%r1, %tid.x;
	mov.u32 	%r2, %ntid.x;
	mov.u32 	%r3, %ctaid.x;
	mad.lo.s32 	%r4, %r2, %r3, %r1;
	mov.u32 	%r5, %tid.y;
	mov.u32 	%r6, %ntid.y;
	mov.u32 	%r7, %ctaid.y;
	mad.lo.s32 	%r8, %r6, %r7, %r5;
	mov.u32 	%r9, %nctaid.x;
	mul.lo.s32 	%r10, %r9, %r2;
	mad.lo.s32 	%r11, %r8, %r10, %r4;
	mul.wide.s32 	%rd7, %r11, 4;
	add.s64 	%rd8, %rd6, %rd7;
	ld.global.f32 	%f1, [%rd8];
	mad.lo.s32 	%r12, %r4, %r10, %r8;
	mul.wide.s32 	%rd9, %r12, 4;
	add.s64 	%rd10, %rd5, %rd9;
	st.global.f32 	[%rd10], %f1;
	cvt.rn.f32.s32 	%f2, %r11;
	add.s64 	%rd11, %rd4, %rd9;
	st.global.f32 	[%rd11], %f2;
	ret;

}


// ===== COMPILED SASS (sm_100) =====

	.target	sm_100

	.elftype	@"ET_EXEC"


//--------------------- .note.nv.tkinfo           --------------------------
	.section	.note.nv.tkinfo,"",@"SHT_NOTE"
	.sectionflags	@"SHF_NOTE_NV_TKINFO"
	.tkinfo
        /*0018*/ 	.word	0x00000002
        /*0030*/ 	.string	""
        /*0030*/ 	.string	"ptxas"
        /*0030*/ 	.string	"Cuda compilation tools, release 13.0, V13.0.88"
        /*0030*/ 	.string	"Build cuda_13.0.r13.0/compiler.36424714_0"
        /*0030*/ 	.string	"-arch sm_100 -m 64 "



//--------------------- .note.nv.cuinfo           --------------------------
	.section	.note.nv.cuinfo,"",@"SHT_NOTE"
	.sectionflags	@"SHF_NOTE_NV_CUINFO"
        /*0018*/ 	.short	0x0002
        /*001a*/ 	.short	0x0064
        /*001c*/ 	.short	0x0082
	.zero		2


//--------------------- .nv.info                  --------------------------
	.section	.nv.info,"",@"SHT_CUDA_INFO"
	.align	4


	//----- nvinfo : EIATTR_REGCOUNT
	.align		4
        /*0000*/ 	.byte	0x04, 0x2f
        /*0002*/ 	.short	(.L_1 - .L_0)
	.align		4
.L_0:
        /*0004*/ 	.word	index@(_Z13initMatrix_1DPf)
        /*0008*/ 	.word	0x00000008


	//----- nvinfo : EIATTR_FRAME_SIZE
	.align		4
.L_1:
        /*000c*/ 	.byte	0x04, 0x11
        /*000e*/ 	.short	(.L_3 - .L_2)
	.align		4
.L_2:
        /*0010*/ 	.word	index@(_Z13initMatrix_1DPf)
        /*0014*/ 	.word	0x00000000


	//----- nvinfo : EIATTR_REGCOUNT
	.align		4
.L_3:
        /*0018*/ 	.byte	0x04, 0x2f
        /*001a*/ 	.short	(.L_5 - .L_4)
	.align		4
.L_4:
        /*001c*/ 	.word	index@(_Z15initMatrix_2D_IPf)
        /*0020*/ 	.word	0x0000000c


	//----- nvinfo : EIATTR_FRAME_SIZE
	.align		4
.L_5:
        /*0024*/ 	.byte	0x04, 0x11
        /*0026*/ 	.short	(.L_7 - .L_6)
	.align		4
.L_6:
        /*0028*/ 	.word	index@(_Z15initMatrix_2D_IPf)
        /*002c*/ 	.word	0x00000000


	//----- nvinfo : EIATTR_REGCOUNT
	.align		4
.L_7:
        /*0030*/ 	.byte	0x04, 0x2f
        /*0032*/ 	.short	(.L_9 - .L_8)
	.align		4
.L_8:
        /*0034*/ 	.word	index@(_Z15initMatrix_2D_JPf)
        /*0038*/ 	.word	0x0000000c


	//----- nvinfo : EIATTR_FRAME_SIZE
	.align		4
.L_9:
        /*003c*/ 	.byte	0x04, 0x11
        /*003e*/ 	.short	(.L_11 - .L_10)
	.align		4
.L_10:
        /*0040*/ 	.word	index@(_Z15initMatrix_2D_JPf)
        /*0044*/ 	.word	0x00000000


	//----- nvinfo : EIATTR_REGCOUNT
	.align		4
.L_11:
        /*0048*/ 	.byte	0x04, 0x2f
        /*004a*/ 	.short	(.L_13 - .L_12)
	.align		4
.L_12:
        /*004c*/ 	.word	index@(_Z6transpPfS_S_)
        /*0050*/ 	.word	0x0000000e


	//----- nvinfo : EIATTR_FRAME_SIZE
	.align		4
.L_13:
        /*0054*/ 	.byte	0x04, 0x11
        /*0056*/ 	.short	(.L_15 - .L_14)
	.align		4
.L_14:
        /*0058*/ 	.word	index@(_Z6transpPfS_S_)
        /*005c*/ 	.word	0x00000000


	//----- nvinfo : EIATTR_MIN_STACK_SIZE
	.align		4
.L_15:
        /*0060*/ 	.byte	0x04, 0x12
        /*0062*/ 	.short	(.L_17 - .L_16)
	.align		4
.L_16:
        /*0064*/ 	.word	index@(_Z6transpPfS_S_)
        /*0068*/ 	.word	0x00000000


	//----- nvinfo : EIATTR_MIN_STACK_SIZE
	.align		4
.L_17:
        /*006c*/ 	.byte	0x04, 0x12
        /*006e*/ 	.short	(.L_19 - .L_18)
	.align		4
.L_18:
        /*0070*/ 	.word	index@(_Z15initMatrix_2D_JPf)
        /*0074*/ 	.word	0x00000000


	//----- nvinfo : EIATTR_MIN_STACK_SIZE
	.align		4
.L_19:
        /*0078*/ 	.byte	0x04, 0x12
        /*007a*/ 	.short	(.L_21 - .L_20)
	.align		4
.L_20:
        /*007c*/ 	.word	index@(_Z15initMatrix_2D_IPf)
        /*0080*/ 	.word	0x00000000


	//----- nvinfo : EIATTR_MIN_STACK_SIZE
	.align		4
.L_21:
        /*0084*/ 	.byte	0x04, 0x12
        /*0086*/ 	.short	(.L_23 - .L_22)
	.align		4
.L_22:
        /*0088*/ 	.word	index@(_Z13initMatrix_1DPf)
        /*008c*/ 	.word	0x00000000
.L_23:


//--------------------- .nv.compat                --------------------------
	.section	.nv.compat,"",@"SHT_CUDA_COMPAT_INFO"
	.align	4
        /*0000*/ 	.byte	0x02, 0x09, 0x00, 0x00, 0x02, 0x02, 0x01, 0x00, 0x02, 0x05, 0x05, 0x00, 0x03, 0x07, 0x01, 0x01
        /*0010*/ 	.byte	0x02, 0x03, 0x00, 0x00, 0x02, 0x06, 0x01, 0x00, 0x04, 0x0b, 0x08, 0x00, 0x09, 0x00, 0x00, 0x00
        /*0020*/ 	.byte	0x00, 0x00, 0x00, 0x00


//--------------------- .nv.info._Z6transpPfS_S_  --------------------------
	.section	.nv.info._Z6transpPfS_S_,"",@"SHT_CUDA_INFO"
	.sectionflags	@""
	.align	4


	//----- nvinfo : EIATTR_CUDA_API_VERSION
	.align		4
        /*0000*/ 	.byte	0x04, 0x37
        /*0002*/ 	.short	(.L_25 - .L_24)
.L_24:
        /*0004*/ 	.word	0x00000082


	//----- nvinfo : EIATTR_KPARAM_INFO
	.align		4
.L_25:
        /*0008*/ 	.byte	0x04, 0x17
        /*000a*/ 	.short	(.L_27 - .L_26)
.L_26:
        /*000c*/ 	.word	0x00000000
        /*0010*/ 	.short	0x0002
        /*0012*/ 	.short	0x0010
        /*0014*/ 	.byte	0x00, 0xf5, 0x21, 0x00


	//----- nvinfo : EIATTR_KPARAM_INFO
	.align		4
.L_27:
        /*0018*/ 	.byte	0x04, 0x17
        /*001a*/ 	.short	(.L_29 - .L_28)
.L_28:
        /*001c*/ 	.word	0x00000000
        /*0020*/ 	.short	0x0001
        /*0022*/ 	.short	0x0008
        /*0024*/ 	.byte	0x00, 0xf5, 0x21, 0x00


	//----- nvinfo : EIATTR_KPARAM_INFO
	.align		4
.L_29:
        /*0028*/ 	.byte	0x04, 0x17
        /*002a*/ 	.short	(.L_31 - .L_30)
.L_30:
        /*002c*/ 	.word	0x00000000
        /*0030*/ 	.short	0x0000
        /*0032*/ 	.short	0x0000
        /*0034*/ 	.byte	0x00, 0xf5, 0x21, 0x00


	//----- nvinfo : EIATTR_SPARSE_MMA_MASK
	.align		4
.L_31:
        /*0038*/ 	.byte	0x03, 0x50
        /*003a*/ 	.short	0x0000


	//----- nvinfo : EIATTR_MAXREG_COUNT
	.align		4
        /*003c*/ 	.byte	0x03, 0x1b
        /*003e*/ 	.short	0x00ff


	//----- nvinfo : EIATTR_MERCURY_ISA_VERSION
	.align		4
        /*0040*/ 	.byte	0x03, 0x5f
        /*0042*/ 	.short	0x0101


	//----- nvinfo : EIATTR_VRC_CTA_INIT_COUNT
	.align		4
        /*0044*/ 	.byte	0x02, 0x4a
	.zero		1
	.zero		1


	//----- nvinfo : EIATTR_EXIT_INSTR_OFFSETS
	.align		4
        /*0048*/ 	.byte	0x04, 0x1c
        /*004a*/ 	.short	(.L_33 - .L_32)


	//   ....[0]....
.L_32:
        /*004c*/ 	.word	0x00000180


	//----- nvinfo : EIATTR_CBANK_PARAM_SIZE
	.align		4
.L_33:
        /*0050*/ 	.byte	0x03, 0x19
        /*0052*/ 	.short	0x0018


	//----- nvinfo : EIATTR_PARAM_CBANK
	.align		4
        /*0054*/ 	.byte	0x04, 0x0a
        /*0056*/ 	.short	(.L_35 - .L_34)
	.align		4
.L_34:
        /*0058*/ 	.word	index@(.nv.constant0._Z6transpPfS_S_)
        /*005c*/ 	.short	0x0380
        /*005e*/ 	.short	0x0018


	//----- nvinfo : EIATTR_SW_WAR
	.align		4
.L_35:
        /*0060*/ 	.byte	0x04, 0x36
        /*0062*/ 	.short	(.L_37 - .L_36)
.L_36:
        /*0064*/ 	.word	0x00000008
.L_37:


//--------------------- .nv.info._Z15initMatrix_2D_JPf --------------------------
	.section	.nv.info._Z15initMatrix_2D_JPf,"",@"SHT_CUDA_INFO"
	.sectionflags	@""
	.align	4


	//----- nvinfo : EIATTR_CUDA_API_VERSION
	.align		4
        /*0000*/ 	.byte	0x04, 0x37
        /*0002*/ 	.short	(.L_39 - .L_38)
.L_38:
        /*0004*/ 	.word	0x00000082


	//----- nvinfo : EIATTR_KPARAM_INFO
	.align		4
.L_39:
        /*0008*/ 	.byte	0x04, 0x17
        /*000a*/ 	.short	(.L_41 - .L_40)
.L_40:
        /*000c*/ 	.word	0x00000000
        /*0010*/ 	.short	0x0000
        /*0012*/ 	.short	0x0000
        /*0014*/ 	.byte	0x00, 0xf5, 0x21, 0x00


	//----- nvinfo : EIATTR_SPARSE_MMA_MASK
	.align		4
.L_41:
        /*0018*/ 	.byte	0x03, 0x50
        /*001a*/ 	.short	0x0000


	//----- nvinfo : EIATTR_MAXREG_COUNT
	.align		4
        /*001c*/ 	.byte	0x03, 0x1b
        /*001e*/ 	.short	0x00ff


	//----- nvinfo : EIATTR_MERCURY_ISA_VERSION
	.align		4
        /*0020*/ 	.byte	0x03, 0x5f
        /*0022*/ 	.short	0x0101


	//----- nvinfo : EIATTR_VRC_CTA_INIT_COUNT
	.align		4
        /*0024*/ 	.byte	0x02, 0x4a
	.zero		1
	.zero		1


	//----- nvinfo : EIATTR_EXIT_INSTR_OFFSETS
	.align		4
        /*0028*/ 	.byte	0x04, 0x1c
        /*002a*/ 	.short	(.L_43 - .L_42)


	//   ....[0]....
.L_42:
        /*002c*/ 	.word	0x00000100


	//----- nvinfo : EIATTR_CBANK_PARAM_SIZE
	.align		4
.L_43:
        /*0030*/ 	.byte	0x03, 0x19
        /*0032*/ 	.short	0x0008


	//----- nvinfo : EIATTR_PARAM_CBANK
	.align		4
        /*0034*/ 	.byte	0x04, 0x0a
        /*0036*/ 	.short	(.L_45 - .L_44)
	.align		4
.L_44:
        /*0038*/ 	.word	index@(.nv.constant0._Z15initMatrix_2D_JPf)
        /*003c*/ 	.short	0x0380
        /*003e*/ 	.short	0x0008


	//----- nvinfo : EIATTR_SW_WAR
	.align		4
.L_45:
        /*0040*/ 	.byte	0x04, 0x36
        /*0042*/ 	.short	(.L_47 - .L_46)
.L_46:
        /*0044*/ 	.word	0x00000008
.L_47:


//--------------------- .nv.info._Z15initMatrix_2D_IPf --------------------------
	.section	.nv.info._Z15initMatrix_2D_IPf,"",@"SHT_CUDA_INFO"
	.sectionflags	@""
	.align	4


	//----- nvinfo : EIATTR_CUDA_API_VERSION
	.align		4
        /*0000*/ 	.byte	0x04, 0x37
        /*0002*/ 	.short	(.L_49 - .L_48)
.L_48:
        /*0004*/ 	.word	0x00000082


	//----- nvinfo : EIATTR_KPARAM_INFO
	.align		4
.L_49:
        /*0008*/ 	.byte	0x04, 0x17
        /*000a*/ 	.short	(.L_51 - .L_50)
.L_50:
        /*000c*/ 	.word	0x00000000
        /*0010*/ 	.short	0x0000
        /*0012*/ 	.short	0x0000
        /*0014*/ 	.byte	0x00, 0xf5, 0x21, 0x00


	//----- nvinfo : EIATTR_SPARSE_MMA_MASK
	.align		4
.L_51:
        /*0018*/ 	.byte	0x03, 0x50
        /*001a*/ 	.short	0x0000


	//----- nvinfo : EIATTR_MAXREG_COUNT
	.align		4
        /*001c*/ 	.byte	0x03, 0x1b
        /*001e*/ 	.short	0x00ff


	//----- nvinfo : EIATTR_MERCURY_ISA_VERSION
	.align		4
        /*0020*/ 	.byte	0x03, 0x5f
        /*0022*/ 	.short	0x0101


	//----- nvinfo : EIATTR_VRC_CTA_INIT_COUNT
	.align		4
        /*0024*/ 	.byte	0x02, 0x4a
	.zero		1
	.zero		1


	//----- nvinfo : EIATTR_EXIT_INSTR_OFFSETS
	.align		4
        /*0028*/ 	.byte	0x04, 0x1c
        /*002a*/ 	.short	(.L_53 - .L_52)


	//   ....[0]....
.L_52:
        /*002c*/ 	.word	0x00000100


	//----- nvinfo : EIATTR_CBANK_PARAM_SIZE
	.align		4
.L_53:
        /*0030*/ 	.byte	0x03, 0x19
        /*0032*/ 	.short	0x0008


	//----- nvinfo : EIATTR_PARAM_CBANK
	.align		4
        /*0034*/ 	.byte	0x04, 0x0a
        /*0036*/ 	.short	(.L_55 - .L_54)
	.align		4
.L_54:
        /*0038*/ 	.word	index@(.nv.constant0._Z15initMatrix_2D_IPf)
        /*003c*/ 	.short	0x0380
        /*003e*/ 	.short	0x0008


	//----- nvinfo : EIATTR_SW_WAR
	.align		4
.L_55:
        /*0040*/ 	.byte	0x04, 0x36
        /*0042*/ 	.short	(.L_57 - .L_56)
.L_56:
        /*0044*/ 	.word	0x00000008
.L_57:


//--------------------- .nv.info._Z13initMatrix_1DPf --------------------------
	.section	.nv.info._Z13initMatrix_1DPf,"",@"SHT_CUDA_INFO"
	.sectionflags	@""
	.align	4


	//----- nvinfo : EIATTR_CUDA_API_VERSION
	.align		4
        /*0000*/ 	.byte	0x04, 0x37
        /*0002*/ 	.short	(.L_59 - .L_58)
.L_58:
        /*0004*/ 	.word	0x00000082


	//----- nvinfo : EIATTR_KPARAM_INFO
	.align		4
.L_59:
        /*0008*/ 	.byte	0x04, 0x17
        /*000a*/ 	.short	(.L_61 - .L_60)
.L_60:
        /*000c*/ 	.word	0x00000000
        /*0010*/ 	.short	0x0000
        /*0012*/ 	.short	0x0000
        /*0014*/ 	.byte	0x00, 0xf5, 0x21, 0x00


	//----- nvinfo : EIATTR_SPARSE_MMA_MASK
	.align		4
.L_61:
        /*0018*/ 	.byte	0x03, 0x50
        /*001a*/ 	.short	0x0000


	//----- nvinfo : EIATTR_MAXREG_COUNT
	.align		4
        /*001c*/ 	.byte	0x03, 0x1b
        /*001e*/ 	.short	0x00ff


	//----- nvinfo : EIATTR_MERCURY_ISA_VERSION
	.align		4
        /*0020*/ 	.byte	0x03, 0x5f
        /*0022*/ 	.short	0x0101


	//----- nvinfo : EIATTR_VRC_CTA_INIT_COUNT
	.align		4
        /*0024*/ 	.byte	0x02, 0x4a
	.zero		1
	.zero		1


	//----- nvinfo : EIATTR_EXIT_INSTR_OFFSETS
	.align		4
        /*0028*/ 	.byte	0x04, 0x1c
        /*002a*/ 	.short	(.L_63 - .L_62)


	//   ....[0]....
.L_62:
        /*002c*/ 	.word	0x000000a0


	//----- nvinfo : EIATTR_CBANK_PARAM_SIZE
	.align		4
.L_63:
        /*0030*/ 	.byte	0x03, 0x19
        /*0032*/ 	.short	0x0008


	//----- nvinfo : EIATTR_PARAM_CBANK
	.align		4
        /*0034*/ 	.byte	0x04, 0x0a
        /*0036*/ 	.short	(.L_65 - .L_64)
	.align		4
.L_64:
        /*0038*/ 	.word	index@(.nv.constant0._Z13initMatrix_1DPf)
        /*003c*/ 	.short	0x0380
        /*003e*/ 	.short	0x0008


	//----- nvinfo : EIATTR_SW_WAR
	.align		4
.L_65:
        /*0040*/ 	.byte	0x04, 0x36
        /*0042*/ 	.short	(.L_67 - .L_66)
.L_66:
        /*0044*/ 	.word	0x00000008
.L_67:


//--------------------- .nv.callgraph             --------------------------
	.section	.nv.callgraph,"",@"SHT_CUDA_CALLGRAPH"
	.align	4
	.sectionentsize	8
	.align		4
        /*0000*/ 	.word	0x00000000
	.align		4
        /*0004*/ 	.word	0xffffffff
	.align		4
        /*0008*/ 	.word	0x00000000
	.align		4
        /*000c*/ 	.word	0xfffffffe
	.align		4
        /*0010*/ 	.word	0x00000000
	.align		4
        /*0014*/ 	.word	0xfffffffd
	.align		4
        /*0018*/ 	.word	0x00000000
	.align		4
        /*001c*/ 	.word	0xfffffffc


//--------------------- .text._Z6transpPfS_S_     --------------------------
	.section	.text._Z6transpPfS_S_,"ax",@progbits
	.align	128
        .global         _Z6transpPfS_S_
        .type           _Z6transpPfS_S_,@function
        .size           _Z6transpPfS_S_,(.L_x_4 - _Z6transpPfS_S_)
        .other          _Z6transpPfS_S_,@"STO_CUDA_ENTRY STV_DEFAULT"
_Z6transpPfS_S_:
.text._Z6transpPfS_S_:
[----:B------:R-:W-:Y:S01]  /*0000*/  LDC R1, c[0x0][0x37c] ;  /* 0x0000df00ff017b82 */ /* 0x000fe20000000800 */
[----:B------:R-:W0:Y:S01]  /*0010*/  S2R R0, SR_TID.X ;  /* 0x0000000000007919 */ /* 0x000e220000002100 */
[----:B------:R-:W1:Y:S06]  /*0020*/  LDCU UR5, c[0x0][0x360] ;  /* 0x00006c00ff0577ac */ /* 0x000e6c0008000800 */
[----:B------:R-:W2:Y:S01]  /*0030*/  LDC.64 R2, c[0x0][0x380] ;  /* 0x0000e000ff027b82 */ /* 0x000ea20000000a00 */
[----:B------:R-:W0:Y:S01]  /*0040*/  S2R R5, SR_CTAID.X ;  /* 0x0000000000057919 */ /* 0x000e220000002500 */
[----:B------:R-:W3:Y:S01]  /*0050*/  LDCU UR8, c[0x0][0x364] ;  /* 0x00006c80ff0877ac */ /* 0x000ee20008000800 */
[----:B------:R-:W3:Y:S01]  /*0060*/  S2R R9, SR_TID.Y ;  /* 0x0000000000097919 */ /* 0x000ee20000002200 */
[----:B------:R-:W1:Y:S04]  /*0070*/  LDCU UR4, c[0x0][0x370] ;  /* 0x00006e00ff0477ac */ /* 0x000e680008000800 */
[----:B------:R-:W4:Y:S01]  /*0080*/  LDC.64 R6, c[0x0][0x390] ;  /* 0x0000e400ff067b82 */ /* 0x000f220000000a00 */
[----:B------:R-:W3:Y:S01]  /*0090*/  S2R R4, SR_CTAID.Y ;  /* 0x0000000000047919 */ /* 0x000ee20000002600 */
[----:B------:R-:W5:Y:S01]  /*00a0*/  LDCU.64 UR6, c[0x0][0x358] ;  /* 0x00006b00ff0677ac */ /* 0x000f620008000a00 */
[----:B-1----:R-:W-:-:S02]  /*00b0*/  UIMAD UR4, UR5, UR4, URZ ;  /* 0x00000004050472a4 */ /* 0x002fc4000f8e02ff */
[----:B0-----:R-:W-:Y:S02]  /*00c0*/  IMAD R0, R5, UR5, R0 ;  /* 0x0000000505007c24 */ /* 0x001fe4000f8e0200 */
[----:B---3--:R-:W-:Y:S02]  /*00d0*/  IMAD R9, R4, UR8, R9 ;  /* 0x0000000804097c24 */ /* 0x008fe4000f8e0209 */
[----:B------:R-:W0:Y:S02]  /*00e0*/  LDC.64 R4, c[0x0][0x388] ;  /* 0x0000e200ff047b82 */ /* 0x000e240000000a00 */
[----:B------:R-:W-:-:S04]  /*00f0*/  IMAD R11, R9, UR4, R0 ;  /* 0x00000004090b7c24 */ /* 0x000fc8000f8e0200 */
[----:B--2---:R-:W-:-:S06]  /*0100*/  IMAD.WIDE R2, R11, 0x4, R2 ;  /* 0x000000040b027825 */ /* 0x004fcc00078e0202 */
[----:B-----5:R-:W2:Y:S01]  /*0110*/  LDG.E R3, desc[UR6][R2.64] ;  /* 0x0000000602037981 */ /* 0x020ea2000c1e1900 */
[----:B------:R-:W-:Y:S01]  /*0120*/  IMAD R9, R0, UR4, R9 ;  /* 0x0000000400097c24 */ /* 0x000fe2000f8e0209 */
[----:B------:R-:W-:-:S03]  /*0130*/  I2FP.F32.S32 R11, R11 ;  /* 0x0000000b000b7245 */ /* 0x000fc60000201400 */
[----:B----4-:R-:W-:-:S04]  /*0140*/  IMAD.WIDE R6, R9, 0x4, R6 ;  /* 0x0000000409067825 */ /* 0x010fc800078e0206 */
[----:B0-----:R-:W-:-:S05]  /*0150*/  IMAD.WIDE R4, R9, 0x4, R4 ;  /* 0x0000000409047825 */ /* 0x001fca00078e0204 */
[----:B--2---:R-:W-:Y:S04]  /*0160*/  STG.E desc[UR6][R4.64], R3 ;  /* 0x0000000304007986 */ /* 0x004fe8000c101906 */
[----:B------:R-:W-:Y:S01]  /*0170*/  STG.E desc[UR6][R6.64], R11 ;  /* 0x0000000b06007986 */ /* 0x000fe2000c101906 */
[----:B------:R-:W-:Y:S05]  /*0180*/  EXIT ;  /* 0x000000000000794d */ /* 0x000fea0003800000 */
.L_x_0:
[----:B------:R-:W-:-:S00]  /*0190*/  BRA `(.L_x_0) ;  /* 0xfffffffc00fc7947 */ /* 0x000fc0000383ffff */
[----:B------:R-:W-:-:S00]  /*01a0*/  NOP ;  /* 0x0000000000007918 */ /* 0x000fc00000000000 */
        /* <DEDUP_REMOVED lines=13> */
.L_x_4:


//--------------------- .text._Z15initMatrix_2D_JPf --------------------------
	.section	.text._Z15initMatrix_2D_JPf,"ax",@progbits
	.align	128
        .global         _Z15initMatrix_2D_JPf
        .type           _Z15initMatrix_2D_JPf,@function
        .size           _Z15initMatrix_2D_JPf,(.L_x_5 - _Z15initMatrix_2D_JPf)
        .other          _Z15initMatrix_2D_JPf,@"STO_CUDA_ENTRY STV_DEFAULT"
_Z15initMatrix_2D_JPf:
.text._Z15initMatrix_2D_JPf:
[----:B------:R-:W-:Y:S01]  /*0000*/  LDC R1, c[0x0][0x37c] ;  /* 0x0000df00ff017b82 */ /* 0x000fe20000000800 */
[----:B------:R-:W0:Y:S01]  /*0010*/  S2R R0, SR_TID.X ;  /* 0x0000000000007919 */ /* 0x000e220000002100 */
[----:B------:R-:W0:Y:S06]  /*0020*/  LDCU UR4, c[0x0][0x360] ;  /* 0x00006c00ff0477ac */ /* 0x000e2c0008000800 */
[----:B------:R-:W1:Y:S01]  /*0030*/  S2UR UR7, SR_CTAID.Y ;  /* 0x00000000000779c3 */ /* 0x000e620000002600 */
[----:B------:R-:W0:Y:S01]  /*0040*/  S2R R5, SR_CTAID.X ;  /* 0x0000000000057919 */ /* 0x000e220000002500 */
[----:B------:R-:W2:Y:S01]  /*0050*/  LDCU UR6, c[0x0][0x364] ;  /* 0x00006c80ff0677ac */ /* 0x000ea20008000800 */
[----:B------:R-:W2:Y:S05]  /*0060*/  S2R R7, SR_TID.Y ;  /* 0x0000000000077919 */ /* 0x000eaa0000002200 */
[----:B------:R-:W1:Y:S08]  /*0070*/  LDC R9, c[0x0][0x374] ;  /* 0x0000dd00ff097b82 */ /* 0x000e700000000800 */
[----:B------:R-:W3:Y:S01]  /*0080*/  LDC.64 R2, c[0x0][0x380] ;  /* 0x0000e000ff027b82 */ /* 0x000ee20000000a00 */
[----:B0-----:R-:W-:Y:S01]  /*0090*/  IMAD R0, R5, UR4, R0 ;  /* 0x0000000405007c24 */ /* 0x001fe2000f8e0200 */
[----:B------:R-:W0:Y:S03]  /*00a0*/  LDCU.64 UR4, c[0x0][0x358] ;  /* 0x00006b00ff0477ac */ /* 0x000e260008000a00 */
[----:B-1----:R-:W-:-:S04]  /*00b0*/  IMAD R0, R0, R9, UR7 ;  /* 0x0000000700007e24 */ /* 0x002fc8000f8e0209 */
[----:B--2---:R-:W-:-:S04]  /*00c0*/  IMAD R5, R0, UR6, R7 ;  /* 0x0000000600057c24 */ /* 0x004fc8000f8e0207 */
[----:B---3--:R-:W-:Y:S01]  /*00d0*/  IMAD.WIDE R2, R5, 0x4, R2 ;  /* 0x0000000405027825 */ /* 0x008fe200078e0202 */
[----:B------:R-:W-:-:S05]  /*00e0*/  I2FP.F32.S32 R5, R5 ;  /* 0x0000000500057245 */ /* 0x000fca0000201400 */
[----:B0-----:R-:W-:Y:S01]  /*00f0*/  STG.E desc[UR4][R2.64], R5 ;  /* 0x0000000502007986 */ /* 0x001fe2000c101904 */
[----:B------:R-:W-:Y:S05]  /*0100*/  EXIT ;  /* 0x000000000000794d */ /* 0x000fea0003800000 */
.L_x_1:
        /* <DEDUP_REMOVED lines=15> */
.L_x_5:


//--------------------- .text._Z15initMatrix_2D_IPf --------------------------
	.section	.text._Z15initMatrix_2D_IPf,"ax",@progbits
	.align	128
        .global         _Z15initMatrix_2D_IPf
        .type           _Z15initMatrix_2D_IPf,@function
        .size           _Z15initMatrix_2D_IPf,(.L_x_6 - _Z15initMatrix_2D_IPf)
        .other          _Z15initMatrix_2D_IPf,@"STO_CUDA_ENTRY STV_DEFAULT"
_Z15initMatrix_2D_IPf:
.text._Z15initMatrix_2D_IPf:
[----:B------:R-:W-:Y:S01]  /*0000*/  LDC R1, c[0x0][0x37c] ;  /* 0x0000df00ff017b82 */ /* 0x000fe20000000800 */
[----:B------:R-:W0:Y:S01]  /*0010*/  S2R R0, SR_TID.Y ;  /* 0x0000000000007919 */ /* 0x000e220000002200 */
[----:B------:R-:W1:Y:S06]  /*0020*/  LDCU UR6, c[0x0][0x360] ;  /* 0x00006c00ff0677ac */ /* 0x000e6c0008000800 */
[----:B------:R-:W2:Y:S01]  /*0030*/  S2UR UR7, SR_CTAID.X ;  /* 0x00000000000779c3 */ /* 0x000ea20000002500 */
[----:B------:R-:W0:Y:S01]  /*0040*/  S2R R7, SR_CTAID.Y ;  /* 0x0000000000077919 */ /* 0x000e220000002600 */
[----:B------:R-:W0:Y:S01]  /*0050*/  LDCU UR8, c[0x0][0x364] ;  /* 0x00006c80ff0877ac */ /* 0x000e220008000800 */
[----:B------:R-:W1:Y:S01]  /*0060*/  S2R R5, SR_TID.X ;  /* 0x0000000000057919 */ /* 0x000e620000002100 */
[----:B------:R-:W3:Y:S04]  /*0070*/  LDCU.64 UR4, c[0x0][0x358] ;  /* 0x00006b00ff0477ac */ /* 0x000ee80008000a00 */
[----:B------:R-:W2:Y:S08]  /*0080*/  LDC R9, c[0x0][0x370] ;  /* 0x0000dc00ff097b82 */ /* 0x000eb00000000800 */
[----:B------:R-:W4:Y:S01]  /*0090*/  LDC.64 R2, c[0x0][0x380] ;  /* 0x0000e000ff027b82 */ /* 0x000f220000000a00 */
[----:B0-----:R-:W-:-:S04]  /*00a0*/  IMAD R0, R7, UR8, R0 ;  /* 0x0000000807007c24 */ /* 0x001fc8000f8e0200 */
[----:B--2---:R-:W-:-:S04]  /*00b0*/  IMAD R0, R0, R9, UR7 ;  /* 0x0000000700007e24 */ /* 0x004fc8000f8e0209 */
[----:B-1----:R-:W-:Y:S01]  /*00c0*/  IMAD R7, R0, UR6, R5 ;  /* 0x0000000600077c24 */ /* 0x002fe2000f8e0205 */
[----:B------:R-:W-:-:S03]  /*00d0*/  I2FP.F32.U32 R5, R5 ;  /* 0x0000000500057245 */ /* 0x000fc60000201000 */
[----:B----4-:R-:W-:-:S05]  /*00e0*/  IMAD.WIDE R2, R7, 0x4, R2 ;  /* 0x0000000407027825 */ /* 0x010fca00078e0202 */
[----:B---3--:R-:W-:Y:S01]  /*00f0*/  STG.E desc[UR4][R2.64], R5 ;  /* 0x0000000502007986 */ /* 0x008fe2000c101904 */
[----:B------:R-:W-:Y:S05]  /*0100*/  EXIT ;  /* 0x000000000000794d */ /* 0x000fea0003800000 */
.L_x_2:
        /* <DEDUP_REMOVED lines=15> */
.L_x_6:


//--------------------- .text._Z13initMatrix_1DPf --------------------------
	.section	.text._Z13initMatrix_1DPf,"ax",@progbits
	.align	128
        .global         _Z13initMatrix_1DPf
        .type           _Z13initMatrix_1DPf,@function
        .size           _Z13initMatrix_1DPf,(.L_x_7 - _Z13initMatrix_1DPf)
        .other          _Z13initMatrix_1DPf,@"STO_CUDA_ENTRY STV_DEFAULT"
_Z13initMatrix_1DPf:
.text._Z13initMatrix_1DPf:
[----:B------:R-:W-:Y:S01]  /*0000*/  LDC R1, c[0x0][0x37c] ;  /* 0x0000df00ff017b82 */ /* 0x000fe20000000800 */
[----:B------:R-:W0:Y:S07]  /*0010*/  S2R R5, SR_TID.X ;  /* 0x0000000000057919 */ /* 0x000e2e0000002100 */
[----:B------:R-:W1:Y:S01]  /*0020*/  LDC.64 R2, c[0x0][0x380] ;  /* 0x0000e000ff027b82 */ /* 0x000e620000000a00 */
[----:B------:R-:W0:Y:S01]  /*0030*/  LDCU UR6, c[0x0][0x360] ;  /* 0x00006c00ff0677ac */ /* 0x000e220008000800 */
[----:B------:R-:W0:Y:S01]  /*0040*/  S2R R0, SR_CTAID.X ;  /* 0x0000000000007919 */ /* 0x000e220000002500 */
[----:B------:R-:W2:Y:S01]  /*0050*/  LDCU.64 UR4, c[0x0][0x358] ;  /* 0x00006b00ff0477ac */ /* 0x000ea20008000a00 */
[----:B0-----:R-:W-:-:S04]  /*0060*/  IMAD R5, R0, UR6, R5 ;  /* 0x0000000600057c24 */ /* 0x001fc8000f8e0205 */
[----:B-1----:R-:W-:Y:S01]  /*0070*/  IMAD.WIDE R2, R5, 0x4, R2 ;  /* 0x0000000405027825 */ /* 0x002fe200078e0202 */
[----:B------:R-:W-:-:S05]  /*0080*/  I2FP.F32.S32 R5, R5 ;  /* 0x0000000500057245 */ /* 0x000fca0000201400 */
[----:B--2---:R-:W-:Y:S01]  /*0090*/  STG.E desc[UR4][R2.64], R5 ;  /* 0x0000000502007986 */ /* 0x004fe2000c101904 */
[----:B------:R-:W-:Y:S05]  /*00a0*/  EXIT ;  /* 0x000000000000794d */ /* 0x000fea0003800000 */
.L_x_3:
        /* <DEDUP_REMOVED lines=13> */
.L_x_7:


//--------------------- .nv.shared.reserved.0     --------------------------
	.section	.nv.shared.reserved.0,"aw",@nobits
	.weak		__nv_reservedSMEM_offset_0_alias
	.size		__nv_reservedSMEM_offset_0_alias, 0, 64
	.other		__nv_reservedSMEM_offset_0_alias,@"STO_CUDA_RESERVED_SHARED STV_DEFAULT"
__nv_reservedSMEM_offset_0_alias:
	.zero		0
	.zero		64


//--------------------- .nv.constant0._Z6transpPfS_S_ --------------------------
	.section	.nv.constant0._Z6transpPfS_S_,"a",@progbits
	.sectionflags	@""
	.align	4
.nv.constant0._Z6transpPfS_S_:
	.zero		920


//--------------------- .nv.constant0._Z15initMatrix_2D_JPf --------------------------
	.section	.nv.constant0._Z15initMatrix_2D_JPf,"a",@progbits
	.sectionflags	@""
	.align	4
.nv.constant0._Z15initMatrix_2D_JPf:
	.zero		904


//--------------------- .nv.constant0._Z15initMatrix_2D_IPf --------------------------
	.section	.nv.constant0._Z15initMatrix_2D_IPf,"a",@progbits
	.sectionflags	@""
	.align	4
.nv.constant0._Z15initMatrix_2D_IPf:
	.zero		904


//--------------------- .nv.constant0._Z13initMatrix_1DPf --------------------------
	.section	.nv.constant0._Z13initMatrix_1DPf,"a",@progbits
	.sectionflags	@""
	.align	4
.nv.constant0._Z13initMatrix_1DPf:
	.zero		904


//--------------------- SYMBOLS --------------------------

	.type		.nv.reservedSmem.offset0,@object
	.size		.nv.reservedSmem.offset0,0x4
